//
// Generated by NVIDIA NVVM Compiler
//
// Compiler Build ID: CL-36424714
// Cuda compilation tools, release 13.0, V13.0.88
// Based on NVVM 20.0.0
//

.version 9.0
.target sm_100
.address_size 64

	// .globl	_Z6conv1dPiS_ii
.const .align 4 .b8 kernel[16];
.extern .shared .align 16 .b8 shmem[];

.visible .entry _Z6conv1dPiS_ii(
	.param .u64 .ptr .align 1 _Z6conv1dPiS_ii_param_0,
	.param .u64 .ptr .align 1 _Z6conv1dPiS_ii_param_1,
	.param .u32 _Z6conv1dPiS_ii_param_2,
	.param .u32 _Z6conv1dPiS_ii_param_3
)
{
	.reg .pred 	%p<15>;
	.reg .b32 	%r<121>;
	.reg .b64 	%rd<25>;

	ld.param.u64 	%rd5, [_Z6conv1dPiS_ii_param_0];
	ld.param.u64 	%rd4, [_Z6conv1dPiS_ii_param_1];
	ld.param.u32 	%r31, [_Z6conv1dPiS_ii_param_2];
	ld.param.u32 	%r32, [_Z6conv1dPiS_ii_param_3];
	cvta.to.global.u64 	%rd1, %rd5;
	mov.u32 	%r33, %ctaid.x;
	mov.u32 	%r1, %ntid.x;
	mov.u32 	%r2, %tid.x;
	mad.lo.s32 	%r3, %r33, %r1, %r2;
	setp.ge.s32 	%p1, %r3, %r31;
	@%p1 bra 	$L__BB0_2;
	mul.wide.s32 	%rd6, %r3, 4;
	add.s64 	%rd7, %rd1, %rd6;
	ld.global.u32 	%r34, [%rd7];
	shl.b32 	%r35, %r2, 2;
	mov.u32 	%r36, shmem;
	add.s32 	%r37, %r36, %r35;
	st.shared.u32 	[%r37], %r34;
$L__BB0_2:
	add.s32 	%r38, %r32, -1;
	setp.ge.s32 	%p2, %r2, %r38;
	add.s32 	%r4, %r3, %r1;
	setp.ge.u32 	%p3, %r4, %r31;
	or.pred  	%p4, %p3, %p2;
	@%p4 bra 	$L__BB0_4;
	mul.wide.u32 	%rd8, %r4, 4;
	add.s64 	%rd9, %rd1, %rd8;
	ld.global.u32 	%r39, [%rd9];
	add.s32 	%r40, %r1, %r2;
	shl.b32 	%r41, %r40, 2;
	mov.u32 	%r42, shmem;
	add.s32 	%r43, %r42, %r41;
	st.shared.u32 	[%r43], %r39;
$L__BB0_4:
	bar.sync 	0;
	sub.s32 	%r44, %r31, %r32;
	setp.gt.s32 	%p5, %r3, %r44;
	@%p5 bra 	$L__BB0_18;
	setp.lt.s32 	%p6, %r32, 1;
	mov.b32 	%r120, 0;
	@%p6 bra 	$L__BB0_17;
	and.b32  	%r5, %r32, 7;
	setp.lt.u32 	%p7, %r32, 8;
	mov.b32 	%r115, 0;
	mov.u32 	%r120, %r115;
	@%p7 bra 	$L__BB0_9;
	and.b32  	%r115, %r32, 2147483640;
	neg.s32 	%r109, %r115;
	shl.b32 	%r49, %r2, 2;
	mov.u32 	%r50, shmem;
	add.s32 	%r51, %r49, %r50;
	add.s32 	%r108, %r51, 16;
	mov.u64 	%rd11, kernel;
	add.s64 	%rd24, %rd11, 16;
	mov.b32 	%r120, 0;
$L__BB0_8:
	.pragma "nounroll";
	ld.shared.u32 	%r52, [%r108+-16];
	ld.const.u32 	%r53, [%rd24+-16];
	mad.lo.s32 	%r54, %r53, %r52, %r120;
	ld.shared.u32 	%r55, [%r108+-12];
	ld.const.u32 	%r56, [%rd24+-12];
	mad.lo.s32 	%r57, %r56, %r55, %r54;
	ld.shared.u32 	%r58, [%r108+-8];
	ld.const.u32 	%r59, [%rd24+-8];
	mad.lo.s32 	%r60, %r59, %r58, %r57;
	ld.shared.u32 	%r61, [%r108+-4];
	ld.const.u32 	%r62, [%rd24+-4];
	mad.lo.s32 	%r63, %r62, %r61, %r60;
	ld.shared.u32 	%r64, [%r108];
	ld.const.u32 	%r65, [%rd24];
	mad.lo.s32 	%r66, %r65, %r64, %r63;
	ld.shared.u32 	%r67, [%r108+4];
	ld.const.u32 	%r68, [%rd24+4];
	mad.lo.s32 	%r69, %r68, %r67, %r66;
	ld.shared.u32 	%r70, [%r108+8];
	ld.const.u32 	%r71, [%rd24+8];
	mad.lo.s32 	%r72, %r71, %r70, %r69;
	ld.shared.u32 	%r73, [%r108+12];
	ld.const.u32 	%r74, [%rd24+12];
	mad.lo.s32 	%r120, %r74, %r73, %r72;
	add.s32 	%r109, %r109, 8;
	add.s32 	%r108, %r108, 32;
	add.s64 	%rd24, %rd24, 32;
	setp.ne.s32 	%p8, %r109, 0;
	@%p8 bra 	$L__BB0_8;
$L__BB0_9:
	setp.eq.s32 	%p9, %r5, 0;
	@%p9 bra 	$L__BB0_17;
	and.b32  	%r18, %r32, 3;
	setp.lt.u32 	%p10, %r5, 4;
	@%p10 bra 	$L__BB0_12;
	add.s32 	%r76, %r115, %r2;
	shl.b32 	%r77, %r76, 2;
	mov.u32 	%r78, shmem;
	add.s32 	%r79, %r78, %r77;
	ld.shared.u32 	%r80, [%r79];
	mul.wide.u32 	%rd12, %r115, 4;
	mov.u64 	%rd13, kernel;
	add.s64 	%rd14, %rd13, %rd12;
	ld.const.u32 	%r81, [%rd14];
	mad.lo.s32 	%r82, %r81, %r80, %r120;
	ld.shared.u32 	%r83, [%r79+4];
	ld.const.u32 	%r84, [%rd14+4];
	mad.lo.s32 	%r85, %r84, %r83, %r82;
	ld.shared.u32 	%r86, [%r79+8];
	ld.const.u32 	%r87, [%rd14+8];
	mad.lo.s32 	%r88, %r87, %r86, %r85;
	ld.shared.u32 	%r89, [%r79+12];
	ld.const.u32 	%r90, [%rd14+12];
	mad.lo.s32 	%r120, %r90, %r89, %r88;
	add.s32 	%r115, %r115, 4;
$L__BB0_12:
	setp.eq.s32 	%p11, %r18, 0;
	@%p11 bra 	$L__BB0_17;
	setp.eq.s32 	%p12, %r18, 1;
	@%p12 bra 	$L__BB0_15;
	add.s32 	%r92, %r115, %r2;
	shl.b32 	%r93, %r92, 2;
	mov.u32 	%r94, shmem;
	add.s32 	%r95, %r94, %r93;
	ld.shared.u32 	%r96, [%r95];
	mul.wide.u32 	%rd15, %r115, 4;
	mov.u64 	%rd16, kernel;
	add.s64 	%rd17, %rd16, %rd15;
	ld.const.u32 	%r97, [%rd17];
	mad.lo.s32 	%r98, %r97, %r96, %r120;
	ld.shared.u32 	%r99, [%r95+4];
	ld.const.u32 	%r100, [%rd17+4];
	mad.lo.s32 	%r120, %r100, %r99, %r98;
	add.s32 	%r115, %r115, 2;
$L__BB0_15:
	and.b32  	%r101, %r32, 1;
	setp.eq.b32 	%p13, %r101, 1;
	not.pred 	%p14, %p13;
	@%p14 bra 	$L__BB0_17;
	add.s32 	%r102, %r115, %r2;
	shl.b32 	%r103, %r102, 2;
	mov.u32 	%r104, shmem;
	add.s32 	%r105, %r104, %r103;
	ld.shared.u32 	%r106, [%r105];
	mul.wide.u32 	%rd18, %r115, 4;
	mov.u64 	%rd19, kernel;
	add.s64 	%rd20, %rd19, %rd18;
	ld.const.u32 	%r107, [%rd20];
	mad.lo.s32 	%r120, %r107, %r106, %r120;
$L__BB0_17:
	cvta.to.global.u64 	%rd21, %rd4;
	mul.wide.s32 	%rd22, %r3, 4;
	add.s64 	%rd23, %rd21, %rd22;
	st.global.u32 	[%rd23], %r120;
$L__BB0_18:
	ret;

}


// ===== COMPILED SASS (sm_100) =====

	.target	sm_100

	.elftype	@"ET_EXEC"


//--------------------- .note.nv.tkinfo           --------------------------
	.section	.note.nv.tkinfo,"",@"SHT_NOTE"
	.sectionflags	@"SHF_NOTE_NV_TKINFO"
	.tkinfo
        /*0018*/ 	.word	0x00000002
        /*0030*/ 	.string	""
        /*0030*/ 	.string	"ptxas"
        /*0030*/ 	.string	"Cuda compilation tools, release 13.0, V13.0.88"
        /*0030*/ 	.string	"Build cuda_13.0.r13.0/compiler.36424714_0"
        /*0030*/ 	.string	"-arch sm_100 -m 64 "



//--------------------- .note.nv.cuinfo           --------------------------
	.section	.note.nv.cuinfo,"",@"SHT_NOTE"
	.sectionflags	@"SHF_NOTE_NV_CUINFO"
        /*0018*/ 	.short	0x0002
        /*001a*/ 	.short	0x0064
        /*001c*/ 	.short	0x0082
	.zero		2


//--------------------- .nv.info                  --------------------------
	.section	.nv.info,"",@"SHT_CUDA_INFO"
	.align	4


	//----- nvinfo : EIATTR_REGCOUNT
	.align		4
        /*0000*/ 	.byte	0x04, 0x2f
        /*0002*/ 	.short	(.L_2 - .L_1)
	.align		4
.L_1:
        /*0004*/ 	.word	index@(_Z6conv1dPiS_ii)
        /*0008*/ 	.word	0x00000015


	//----- nvinfo : EIATTR_FRAME_SIZE
	.align		4
.L_2:
        /*000c*/ 	.byte	0x04, 0x11
        /*000e*/ 	.short	(.L_4 - .L_3)
	.align		4
.L_3:
        /*0010*/ 	.word	index@(_Z6conv1dPiS_ii)
        /*0014*/ 	.word	0x00000000


	//----- nvinfo : EIATTR_MIN_STACK_SIZE
	.align		4
.L_4:
        /*0018*/ 	.byte	0x04, 0x12
        /*001a*/ 	.short	(.L_6 - .L_5)
	.align		4
.L_5:
        /*001c*/ 	.word	index@(_Z6conv1dPiS_ii)
        /*0020*/ 	.word	0x00000000
.L_6:


//--------------------- .nv.compat                --------------------------
	.section	.nv.compat,"",@"SHT_CUDA_COMPAT_INFO"
	.align	4
        /*0000*/ 	.byte	0x02, 0x09, 0x00, 0x00, 0x02, 0x02, 0x01, 0x00, 0x02, 0x05, 0x05, 0x00, 0x03, 0x07, 0x01, 0x01
        /*0010*/ 	.byte	0x02, 0x03, 0x00, 0x00, 0x02, 0x06, 0x01, 0x00, 0x04, 0x0b, 0x08, 0x00, 0x09, 0x00, 0x00, 0x00
        /*0020*/ 	.byte	0x00, 0x00, 0x00, 0x00


//--------------------- .nv.info._Z6conv1dPiS_ii  --------------------------
	.section	.nv.info._Z6conv1dPiS_ii,"",@"SHT_CUDA_INFO"
	.sectionflags	@""
	.align	4


	//----- nvinfo : EIATTR_CUDA_API_VERSION
	.align		4
        /*0000*/ 	.byte	0x04, 0x37
        /*0002*/ 	.short	(.L_8 - .L_7)
.L_7:
        /*0004*/ 	.word	0x00000082


	//----- nvinfo : EIATTR_KPARAM_INFO
	.align		4
.L_8:
        /*0008*/ 	.byte	0x04, 0x17
        /*000a*/ 	.short	(.L_10 - .L_9)
.L_9:
        /*000c*/ 	.word	0x00000000
        /*0010*/ 	.short	0x0003
        /*0012*/ 	.short	0x0014
        /*0014*/ 	.byte	0x00, 0xf0, 0x11, 0x00


	//----- nvinfo : EIATTR_KPARAM_INFO
	.align		4
.L_10:
        /*0018*/ 	.byte	0x04, 0x17
        /*001a*/ 	.short	(.L_12 - .L_11)
.L_11:
        /*001c*/ 	.word	0x00000000
        /*0020*/ 	.short	0x0002
        /*0022*/ 	.short	0x0010
        /*0024*/ 	.byte	0x00, 0xf0, 0x11, 0x00


	//----- nvinfo : EIATTR_KPARAM_INFO
	.align		4
.L_12:
        /*0028*/ 	.byte	0x04, 0x17
        /*002a*/ 	.short	(.L_14 - .L_13)
.L_13:
        /*002c*/ 	.word	0x00000000
        /*0030*/ 	.short	0x0001
        /*0032*/ 	.short	0x0008
        /*0034*/ 	.byte	0x00, 0xf5, 0x21, 0x00


	//----- nvinfo : EIATTR_KPARAM_INFO
	.align		4
.L_14:
        /*0038*/ 	.byte	0x04, 0x17
        /*003a*/ 	.short	(.L_16 - .L_15)
.L_15:
        /*003c*/ 	.word	0x00000000
        /*0040*/ 	.short	0x0000
        /*0042*/ 	.short	0x0000
        /*0044*/ 	.byte	0x00, 0xf5, 0x21, 0x00


	//----- nvinfo : EIATTR_SPARSE_MMA_MASK
	.align		4
.L_16:
        /*0048*/ 	.byte	0x03, 0x50
        /*004a*/ 	.short	0x0000


	//----- nvinfo : EIATTR_MAXREG_COUNT
	.align		4
        /*004c*/ 	.byte	0x03, 0x1b
        /*004e*/ 	.short	0x00ff


	//----- nvinfo : EIATTR_NUM_BARRIERS
	.align		4
        /*0050*/ 	.byte	0x02, 0x4c
        /*0052*/ 	.byte	0x01
	.zero		1


	//----- nvinfo : EIATTR_MERCURY_ISA_VERSION
	.align		4
        /*0054*/ 	.byte	0x03, 0x5f
        /*0056*/ 	.short	0x0101


	//----- nvinfo : EIATTR_VRC_CTA_INIT_COUNT
	.align		4
        /*0058*/ 	.byte	0x02, 0x4a
	.zero		1
	.zero		1


	//----- nvinfo : EIATTR_EXIT_INSTR_OFFSETS
	.align		4
        /*005c*/ 	.byte	0x04, 0x1c
        /*005e*/ 	.short	(.L_18 - .L_17)


	//   ....[0]....
.L_17:
        /*0060*/ 	.word	0x00000210


	//   ....[1]....
        /*0064*/ 	.word	0x00000810


	//----- nvinfo : EIATTR_CBANK_PARAM_SIZE
	.align		4
.L_18:
        /*0068*/ 	.byte	0x03, 0x19
        /*006a*/ 	.short	0x0018


	//----- nvinfo : EIATTR_PARAM_CBANK
	.align		4
        /*006c*/ 	.byte	0x04, 0x0a
        /*006e*/ 	.short	(.L_20 - .L_19)
	.align		4
.L_19:
        /*0070*/ 	.word	index@(.nv.constant0._Z6conv1dPiS_ii)
        /*0074*/ 	.short	0x0380
        /*0076*/ 	.short	0x0018


	//----- nvinfo : EIATTR_SW_WAR
	.align		4
.L_20:
        /*0078*/ 	.byte	0x04, 0x36
        /*007a*/ 	.short	(.L_22 - .L_21)
.L_21:
        /*007c*/ 	.word	0x00000008
.L_22:


//--------------------- .nv.callgraph             --------------------------
	.section	.nv.callgraph,"",@"SHT_CUDA_CALLGRAPH"
	.align	4
	.sectionentsize	8
	.align		4
        /*0000*/ 	.word	0x00000000
	.align		4
        /*0004*/ 	.word	0xffffffff
	.align		4
        /*0008*/ 	.word	0x00000000
	.align		4
        /*000c*/ 	.word	0xfffffffe
	.align		4
        /*0010*/ 	.word	0x00000000
	.align		4
        /*0014*/ 	.word	0xfffffffd
	.align		4
        /*0018*/ 	.word	0x00000000
	.align		4
        /*001c*/ 	.word	0xfffffffc


//--------------------- .nv.constant3             --------------------------
	.section	.nv.constant3,"a",@progbits
	.align	4
.nv.constant3:
	.type		kernel,@object
	.size		kernel,(.L_0 - kernel)
kernel:
	.zero		16
.L_0:


//--------------------- .text._Z6conv1dPiS_ii     --------------------------
	.section	.text._Z6conv1dPiS_ii,"ax",@progbits
	.align	128
        .global         _Z6conv1dPiS_ii
        .type           _Z6conv1dPiS_ii,@function
        .size           _Z6conv1dPiS_ii,(.L_x_6 - _Z6conv1dPiS_ii)
        .other          _Z6conv1dPiS_ii,@"STO_CUDA_ENTRY STV_DEFAULT"
_Z6conv1dPiS_ii:
.text._Z6conv1dPiS_ii:
[----:B------:R-:W-:Y:S01]  /*0000*/  LDC R1, c[0x0][0x37c] ;  /* 0x0000df00ff017b82 */ /* 0x000fe20000000800 */
[----:B------:R-:W0:Y:S07]  /*0010*/  S2R R2, SR_TID.X ;  /* 0x0000000000027919 */ /* 0x000e2e0000002100 */
[----:B------:R-:W1:Y:S01]  /*0020*/  S2UR UR6, SR_CTAID.X ;  /* 0x00000000000679c3 */ /* 0x000e620000002500 */
[----:B------:R-:W2:Y:S01]  /*0030*/  LDCU UR16, c[0x0][0x394] ;  /* 0x00007280ff1077ac */ /* 0x000ea20008000800 */
[----:B------:R-:W3:Y:S06]  /*0040*/  LDCU UR4, c[0x0][0x390] ;  /* 0x00007200ff0477ac */ /* 0x000eec0008000800 */
[----:B------:R-:W1:Y:S01]  /*0050*/  LDC R9, c[0x0][0x360] ;  /* 0x0000d800ff097b82 */ /* 0x000e620000000800 */
[----:B------:R-:W4:Y:S01]  /*0060*/  LDCU.64 UR14, c[0x0][0x358] ;  /* 0x00006b00ff0e77ac */ /* 0x000f220008000a00 */
[----:B--2---:R-:W-:-:S06]  /*0070*/  UIADD3 UR5, UPT, UPT, UR16, -0x1, URZ ;  /* 0xffffffff10057890 */ /* 0x004fcc000fffe0ff */
[----:B0-----:R-:W-:Y:S01]  /*0080*/  ISETP.GE.AND P0, PT, R2, UR5, PT ;  /* 0x0000000502007c0c */ /* 0x001fe2000bf06270 */
[----:B-1----:R-:W-:-:S05]  /*0090*/  IMAD R0, R9, UR6, R2 ;  /* 0x0000000609007c24 */ /* 0x002fca000f8e0202 */
[C---:B------:R-:W-:Y:S02]  /*00a0*/  IADD3 R3, PT, PT, R0.reuse, R9, RZ ;  /* 0x0000000900037210 */ /* 0x040fe40007ffe0ff */
[----:B---3--:R-:W-:Y:S02]  /*00b0*/  ISETP.GE.AND P1, PT, R0, UR4, PT ;  /* 0x0000000400007c0c */ /* 0x008fe4000bf26270 */
[----:B------:R-:W-:-:S11]  /*00c0*/  ISETP.GE.U32.OR P0, PT, R3, UR4, P0 ;  /* 0x0000000403007c0c */ /* 0x000fd60008706470 */
[----:B------:R-:W0:Y:S08]  /*00d0*/  @!P1 LDC.64 R4, c[0x0][0x380] ;  /* 0x0000e000ff049b82 */ /* 0x000e300000000a00 */
[----:B------:R-:W1:Y:S01]  /*00e0*/  @!P0 LDC.64 R6, c[0x0][0x380] ;  /* 0x0000e000ff068b82 */ /* 0x000e620000000a00 */
[----:B0-----:R-:W-:-:S06]  /*00f0*/  @!P1 IMAD.WIDE R4, R0, 0x4, R4 ;  /* 0x0000000400049825 */ /* 0x001fcc00078e0204 */
[----:B----4-:R0:W2:Y:S01]  /*0100*/  @!P1 LDG.E R4, desc[UR14][R4.64] ;  /* 0x0000000e04049981 */ /* 0x0100a2000c1e1900 */
[----:B-1----:R-:W-:-:S06]  /*0110*/  @!P0 IMAD.WIDE.U32 R6, R3, 0x4, R6 ;  /* 0x0000000403068825 */ /* 0x002fcc00078e0006 */
[----:B------:R-:W3:Y:S01]  /*0120*/  @!P0 LDG.E R6, desc[UR14][R6.64] ;  /* 0x0000000e06068981 */ /* 0x000ee2000c1e1900 */
[----:B------:R-:W1:Y:S01]  /*0130*/  @!P1 S2R R8, SR_CgaCtaId ;  /* 0x0000000000089919 */ /* 0x000e620000008800 */
[----:B------:R-:W4:Y:S01]  /*0140*/  @!P0 S2R R11, SR_CgaCtaId ;  /* 0x00000000000b8919 */ /* 0x000f220000008800 */
[----:B------:R-:W-:Y:S02]  /*0150*/  @!P1 MOV R3, 0x400 ;  /* 0x0000040000039802 */ /* 0x000fe40000000f00 */
[----:B------:R-:W-:Y:S01]  /*0160*/  @!P0 MOV R10, 0x400 ;  /* 0x00000400000a8802 */ /* 0x000fe20000000f00 */
[----:B------:R-:W-:Y:S01]  /*0170*/  UIADD3 UR4, UPT, UPT, UR4, -UR16, URZ ;  /* 0x8000001004047290 */ /* 0x000fe2000fffe0ff */
[----:B-1----:R-:W-:Y:S02]  /*0180*/  @!P1 LEA R3, R8, R3, 0x18 ;  /* 0x0000000308039211 */ /* 0x002fe400078ec0ff */
[----:B------:R-:W-:Y:S02]  /*0190*/  @!P0 IADD3 R8, PT, PT, R9, R2, RZ ;  /* 0x0000000209088210 */ /* 0x000fe40007ffe0ff */
[----:B----4-:R-:W-:-:S02]  /*01a0*/  @!P0 LEA R11, R11, R10, 0x18 ;  /* 0x0000000a0b0b8211 */ /* 0x010fc400078ec0ff */
[----:B------:R-:W-:Y:S02]  /*01b0*/  @!P1 LEA R3, R2, R3, 0x2 ;  /* 0x0000000302039211 */ /* 0x000fe400078e10ff */
[----:B0-----:R-:W-:-:S03]  /*01c0*/  @!P0 LEA R5, R8, R11, 0x2 ;  /* 0x0000000b08058211 */ /* 0x001fc600078e10ff */
[----:B--2---:R0:W-:Y:S04]  /*01d0*/  @!P1 STS [R3], R4 ;  /* 0x0000000403009388 */ /* 0x0041e80000000800 */
[----:B---3--:R0:W-:Y:S01]  /*01e0*/  @!P0 STS [R5], R6 ;  /* 0x0000000605008388 */ /* 0x0081e20000000800 */
[----:B------:R-:W-:Y:S01]  /*01f0*/  BAR.SYNC.DEFER_BLOCKING 0x0 ;  /* 0x0000000000007b1d */ /* 0x000fe20000010000 */
[----:B------:R-:W-:-:S13]  /*0200*/  ISETP.GT.AND P1, PT, R0, UR4, PT ;  /* 0x0000000400007c0c */ /* 0x000fda000bf24270 */
[----:B0-----:R-:W-:Y:S05]  /*0210*/  @P1 EXIT ;  /* 0x000000000000194d */ /* 0x001fea0003800000 */
[----:B------:R-:W-:Y:S01]  /*0220*/  UISETP.GE.AND UP0, UPT, UR16, 0x1, UPT ;  /* 0x000000011000788c */ /* 0x000fe2000bf06270 */
[----:B------:R-:W-:-:S08]  /*0230*/  HFMA2 R3, -RZ, RZ, 0, 0 ;  /* 0x00000000ff037431 */ /* 0x000fd000000001ff */
[----:B------:R-:W-:Y:S05]  /*0240*/  BRA.U !UP0, `(.L_x_0) ;  /* 0x0000000508647547 */ /* 0x000fea000b800000 */
[----:B------:R-:W-:Y:S01]  /*0250*/  UISETP.GE.U32.AND UP1, UPT, UR16, 0x8, UPT ;  /* 0x000000081000788c */ /* 0x000fe2000bf26070 */
[----:B------:R-:W-:Y:S01]  /*0260*/  IMAD.MOV.U32 R3, RZ, RZ, RZ ;  /* 0x000000ffff037224 */ /* 0x000fe200078e00ff */
[----:B------:R-:W-:Y:S01]  /*0270*/  ULOP3.LUT UR6, UR16, 0x7, URZ, 0xc0, !UPT ;  /* 0x0000000710067892 */ /* 0x000fe2000f8ec0ff */
[----:B------:R-:W-:-:S03]  /*0280*/  UMOV UR4, URZ ;  /* 0x000000ff00047c82 */ /* 0x000fc60008000000 */
[----:B------:R-:W-:-:S03]  /*0290*/  UISETP.NE.AND UP0, UPT, UR6, URZ, UPT ;  /* 0x000000ff0600728c */ /* 0x000fc6000bf05270 */
[----:B------:R-:W-:Y:S08]  /*02a0*/  BRA.U !UP1, `(.L_x_1) ;  /* 0x0000000109887547 */ /* 0x000ff0000b800000 */
[----:B------:R-:W0:Y:S01]  /*02b0*/  S2UR UR5, SR_CgaCtaId ;  /* 0x00000000000579c3 */ /* 0x000e220000008800 */
[----:B------:R-:W-:Y:S01]  /*02c0*/  UMOV UR4, 0x400 ;  /* 0x0000040000047882 */ /* 0x000fe20000000000 */
[----:B------:R-:W-:Y:S01]  /*02d0*/  MOV R3, RZ ;  /* 0x000000ff00037202 */ /* 0x000fe20000000f00 */
[----:B0-----:R-:W-:Y:S02]  /*02e0*/  ULEA UR5, UR5, UR4, 0x18 ;  /* 0x0000000405057291 */ /* 0x001fe4000f8ec0ff */
[----:B------:R-:W-:-:S04]  /*02f0*/  ULOP3.LUT UR4, UR16, 0x7ffffff8, URZ, 0xc0, !UPT ;  /* 0x7ffffff810047892 */ /* 0x000fc8000f8ec0ff */
[----:B------:R-:W-:Y:S01]  /*0300*/  LEA R4, R2, UR5, 0x2 ;  /* 0x0000000502047c11 */ /* 0x000fe2000f8e10ff */
[----:B------:R-:W-:Y:S01]  /*0310*/  UIADD3 UR7, UPT, UPT, -UR4, URZ, URZ ;  /* 0x000000ff04077290 */ /* 0x000fe2000fffe1ff */
[----:B------:R-:W-:Y:S02]  /*0320*/  UMOV UR5, 0x10 ;  /* 0x0000001000057882 */ /* 0x000fe40000000000 */
[----:B------:R-:W-:-:S09]  /*0330*/  IADD3 R4, PT, PT, R4, 0x10, RZ ;  /* 0x0000001004047810 */ /* 0x000fd20007ffe0ff */
.L_x_2:
[----:B------:R-:W0:Y:S01]  /*0340*/  LDS R6, [R4+-0x10] ;  /* 0xfffff00004067984 */ /* 0x000e220000000800 */
[----:B------:R-:W0:Y:S03]  /*0350*/  LDCU.64 UR8, c[0x3][UR5+-0x10] ;  /* 0x00fffe00050877ac */ /* 0x000e260008000a00 */
[----:B------:R-:W1:Y:S01]  /*0360*/  LDS R5, [R4+-0xc] ;  /* 0xfffff40004057984 */ /* 0x000e620000000800 */
[----:B------:R-:W2:Y:S03]  /*0370*/  LDCU.64 UR10, c[0x3][UR5+-0x8] ;  /* 0x00ffff00050a77ac */ /* 0x000ea60008000a00 */
[----:B------:R-:W2:Y:S01]  /*0380*/  LDS R8, [R4+-0x8] ;  /* 0xfffff80004087984 */ /* 0x000ea20000000800 */
[----:B------:R-:W3:Y:S03]  /*0390*/  LDCU.64 UR12, c[0x3][UR5] ;  /* 0x00c00000050c77ac */ /* 0x000ee60008000a00 */
[----:B------:R-:W4:Y:S01]  /*03a0*/  LDS R10, [R4+-0x4] ;  /* 0xfffffc00040a7984 */ /* 0x000f220000000800 */
[----:B------:R-:W-:-:S03]  /*03b0*/  UIADD3 UR7, UPT, UPT, UR7, 0x8, URZ ;  /* 0x0000000807077890 */ /* 0x000fc6000fffe0ff */
[----:B------:R-:W3:Y:S01]  /*03c0*/  LDS R12, [R4] ;  /* 0x00000000040c7984 */ /* 0x000ee20000000800 */
[----:B------:R-:W-:-:S03]  /*03d0*/  UISETP.NE.AND UP1, UPT, UR7, URZ, UPT ;  /* 0x000000ff0700728c */ /* 0x000fc6000bf25270 */
[----:B------:R-:W5:Y:S04]  /*03e0*/  LDS R14, [R4+0x4] ;  /* 0x00000400040e7984 */ /* 0x000f680000000800 */
[----:B------:R-:W5:Y:S04]  /*03f0*/  LDS R16, [R4+0x8] ;  /* 0x0000080004107984 */ /* 0x000f680000000800 */
[----:B------:R0:W5:Y:S02]  /*0400*/  LDS R18, [R4+0xc] ;  /* 0x00000c0004127984 */ /* 0x0001640000000800 */
[----:B0-----:R-:W-:-:S02]  /*0410*/  VIADD R4, R4, 0x20 ;  /* 0x0000002004047836 */ /* 0x001fc40000000000 */
[----:B------:R-:W-:-:S04]  /*0420*/  IMAD R6, R6, UR8, R3 ;  /* 0x0000000806067c24 */ /* 0x000fc8000f8e0203 */
[----:B-1----:R-:W-:Y:S01]  /*0430*/  IMAD R5, R5, UR9, R6 ;  /* 0x0000000905057c24 */ /* 0x002fe2000f8e0206 */
[----:B------:R-:W0:Y:S03]  /*0440*/  LDCU.64 UR8, c[0x3][UR5+0x8] ;  /* 0x00c00100050877ac */ /* 0x000e260008000a00 */
[----:B--2---:R-:W-:Y:S01]  /*0450*/  IMAD R5, R8, UR10, R5 ;  /* 0x0000000a08057c24 */ /* 0x004fe2000f8e0205 */
[----:B------:R-:W-:-:S03]  /*0460*/  UIADD3 UR5, UPT, UPT, UR5, 0x20, URZ ;  /* 0x0000002005057890 */ /* 0x000fc6000fffe0ff */
[----:B----4-:R-:W-:-:S04]  /*0470*/  IMAD R5, R10, UR11, R5 ;  /* 0x0000000b0a057c24 */ /* 0x010fc8000f8e0205 */
[----:B---3--:R-:W-:-:S04]  /*0480*/  IMAD R5, R12, UR12, R5 ;  /* 0x0000000c0c057c24 */ /* 0x008fc8000f8e0205 */
[----:B-----5:R-:W-:-:S04]  /*0490*/  IMAD R5, R14, UR13, R5 ;  /* 0x0000000d0e057c24 */ /* 0x020fc8000f8e0205 */
[----:B0-----:R-:W-:-:S04]  /*04a0*/  IMAD R5, R16, UR8, R5 ;  /* 0x0000000810057c24 */ /* 0x001fc8000f8e0205 */
[----:B------:R-:W-:Y:S01]  /*04b0*/  IMAD R3, R18, UR9, R5 ;  /* 0x0000000912037c24 */ /* 0x000fe2000f8e0205 */
[----:B------:R-:W-:Y:S06]  /*04c0*/  BRA.U UP1, `(.L_x_2) ;  /* 0xfffffffd019c7547 */ /* 0x000fec000b83ffff */
.L_x_1:
[----:B------:R-:W-:Y:S05]  /*04d0*/  BRA.U !UP0, `(.L_x_0) ;  /* 0x0000000108c07547 */ /* 0x000fea000b800000 */
[----:B------:R-:W-:Y:S02]  /*04e0*/  UISETP.GE.U32.AND UP0, UPT, UR6, 0x4, UPT ;  /* 0x000000040600788c */ /* 0x000fe4000bf06070 */
[----:B------:R-:W-:-:S04]  /*04f0*/  ULOP3.LUT UR8, UR16, 0x3, URZ, 0xc0, !UPT ;  /* 0x0000000310087892 */ /* 0x000fc8000f8ec0ff */
[----:B------:R-:W-:-:S03]  /*0500*/  UISETP.NE.AND UP1, UPT, UR8, URZ, UPT ;  /* 0x000000ff0800728c */ /* 0x000fc6000bf25270 */
[----:B------:R-:W-:Y:S08]  /*0510*/  BRA.U !UP0, `(.L_x_3) ;  /* 0x0000000108447547 */ /* 0x000ff0000b800000 */
[----:B------:R-:W0:Y:S01]  /*0520*/  S2UR UR6, SR_CgaCtaId ;  /* 0x00000000000679c3 */ /* 0x000e220000008800 */
[----:B------:R-:W-:Y:S01]  /*0530*/  UMOV UR5, 0x400 ;  /* 0x0000040000057882 */ /* 0x000fe20000000000 */
[----:B------:R-:W-:Y:S01]  /*0540*/  IADD3 R4, PT, PT, R2, UR4, RZ ;  /* 0x0000000402047c10 */ /* 0x000fe2000fffe0ff */
[----:B0-----:R-:W-:-:S06]  /*0550*/  ULEA UR5, UR6, UR5, 0x18 ;  /* 0x0000000506057291 */ /* 0x001fcc000f8ec0ff */
[----:B------:R-:W-:Y:S01]  /*0560*/  LEA R4, R4, UR5, 0x2 ;  /* 0x0000000504047c11 */ /* 0x000fe2000f8e10ff */
[----:B------:R-:W-:Y:S02]  /*0570*/  USHF.L.U32 UR5, UR4, 0x2, URZ ;  /* 0x0000000204057899 */ /* 0x000fe400080006ff */
[----:B------:R-:W-:Y:S02]  /*0580*/  UIADD3 UR4, UPT, UPT, UR4, 0x4, URZ ;  /* 0x0000000404047890 */ /* 0x000fe4000fffe0ff */
[----:B------:R-:W0:Y:S04]  /*0590*/  LDS R6, [R4] ;  /* 0x0000000004067984 */ /* 0x000e280000000800 */
[----:B------:R-:W1:Y:S04]  /*05a0*/  LDS R5, [R4+0x4] ;  /* 0x0000040004057984 */ /* 0x000e680000000800 */
[----:B------:R-:W2:Y:S01]  /*05b0*/  LDS R8, [R4+0x8] ;  /* 0x0000080004087984 */ /* 0x000ea20000000800 */
[----:B------:R-:W0:Y:S03]  /*05c0*/  LDCU.64 UR10, c[0x3][UR5] ;  /* 0x00c00000050a77ac */ /* 0x000e260008000a00 */
[----:B------:R-:W3:Y:S01]  /*05d0*/  LDS R10, [R4+0xc] ;  /* 0x00000c00040a7984 */ /* 0x000ee20000000800 */
[----:B------:R-:W2:Y:S01]  /*05e0*/  LDCU.64 UR6, c[0x3][UR5+0x8] ;  /* 0x00c00100050677ac */ /* 0x000ea20008000a00 */
[----:B0-----:R-:W-:-:S04]  /*05f0*/  IMAD R6, R6, UR10, R3 ;  /* 0x0000000a06067c24 */ /* 0x001fc8000f8e0203 */
[----:B-1----:R-:W-:-:S04]  /*0600*/  IMAD R5, R5, UR11, R6 ;  /* 0x0000000b05057c24 */ /* 0x002fc8000f8e0206 */
[----:B--2---:R-:W-:-:S04]  /*0610*/  IMAD R5, R8, UR6, R5 ;  /* 0x0000000608057c24 */ /* 0x004fc8000f8e0205 */
[----:B---3--:R-:W-:-:S07]  /*0620*/  IMAD R3, R10, UR7, R5 ;  /* 0x000000070a037c24 */ /* 0x008fce000f8e0205 */
.L_x_3:
[----:B------:R-:W-:Y:S05]  /*0630*/  BRA.U !UP1, `(.L_x_0) ;  /* 0x0000000109687547 */ /* 0x000fea000b800000 */
[----:B------:R-:W-:Y:S02]  /*0640*/  UISETP.NE.AND UP0, UPT, UR8, 0x1, UPT ;  /* 0x000000010800788c */ /* 0x000fe4000bf05270 */
[----:B------:R-:W-:-:S04]  /*0650*/  ULOP3.LUT UR5, UR16, 0x1, URZ, 0xc0, !UPT ;  /* 0x0000000110057892 */ /* 0x000fc8000f8ec0ff */
[----:B------:R-:W-:-:S03]  /*0660*/  UISETP.NE.U32.AND UP1, UPT, UR5, 0x1, UPT ;  /* 0x000000010500788c */ /* 0x000fc6000bf25070 */
        /* <DEDUP_REMOVED lines=10> */
[----:B------:R-:W0:Y:S02]  /*0710*/  LDCU.64 UR6, c[0x3][UR5] ;  /* 0x00c00000050677ac */ /* 0x000e240008000a00 */
[----:B0-----:R-:W-:-:S04]  /*0720*/  IMAD R3, R6, UR6, R3 ;  /* 0x0000000606037c24 */ /* 0x001fc8000f8e0203 */
[----:B-1----:R-:W-:-:S07]  /*0730*/  IMAD R3, R8, UR7, R3 ;  /* 0x0000000708037c24 */ /* 0x002fce000f8e0203 */
.L_x_4:
[----:B------:R-:W-:Y:S05]  /*0740*/  BRA.U UP1, `(.L_x_0) ;  /* 0x0000000101247547 */ /* 0x000fea000b800000 */
[----:B------:R-:W0:Y:S01]  /*0750*/  S2UR UR6, SR_CgaCtaId ;  /* 0x00000000000679c3 */ /* 0x000e220000008800 */
[----:B------:R-:W-:Y:S01]  /*0760*/  UMOV UR5, 0x400 ;  /* 0x0000040000057882 */ /* 0x000fe20000000000 */
[----:B------:R-:W-:Y:S01]  /*0770*/  IADD3 R2, PT, PT, R2, UR4, RZ ;  /* 0x0000000402027c10 */ /* 0x000fe2000fffe0ff */
[----:B------:R-:W-:-:S12]  /*0780*/  USHF.L.U32 UR4, UR4, 0x2, URZ ;  /* 0x0000000204047899 */ /* 0x000fd800080006ff */
[----:B------:R-:W1:Y:S01]  /*0790*/  LDCU UR4, c[0x3][UR4] ;  /* 0x00c00000040477ac */ /* 0x000e620008000800 */
[----:B0-----:R-:W-:-:S06]  /*07a0*/  ULEA UR5, UR6, UR5, 0x18 ;  /* 0x0000000506057291 */ /* 0x001fcc000f8ec0ff */
[----:B------:R-:W-:-:S06]  /*07b0*/  LEA R2, R2, UR5, 0x2 ;  /* 0x0000000502027c11 */ /* 0x000fcc000f8e10ff */
[----:B------:R-:W1:Y:S02]  /*07c0*/  LDS R2, [R2] ;  /* 0x0000000002027984 */ /* 0x000e640000000800 */
[----:B-1----:R-:W-:-:S07]  /*07d0*/  IMAD R3, R2, UR4, R3 ;  /* 0x0000000402037c24 */ /* 0x002fce000f8e0203 */
.L_x_0:
[----:B------:R-:W0:Y:S02]  /*07e0*/  LDC.64 R4, c[0x0][0x388] ;  /* 0x0000e200ff047b82 */ /* 0x000e240000000a00 */
[----:B0-----:R-:W-:-:S05]  /*07f0*/  IMAD.WIDE R4, R0, 0x4, R4 ;  /* 0x0000000400047825 */ /* 0x001fca00078e0204 */
[----:B------:R-:W-:Y:S01]  /*0800*/  STG.E desc[UR14][R4.64], R3 ;  /* 0x0000000304007986 */ /* 0x000fe2000c10190e */
[----:B------:R-:W-:Y:S05]  /*0810*/  EXIT ;  /* 0x000000000000794d */ /* 0x000fea0003800000 */
.L_x_5:
[----:B------:R-:W-:-:S00]  /*0820*/  BRA `(.L_x_5) ;  /* 0xfffffffc00fc7947 */ /* 0x000fc0000383ffff */
[----:B------:R-:W-:-:S00]  /*0830*/  NOP ;  /* 0x0000000000007918 */ /* 0x000fc00000000000 */
        /* <DEDUP_REMOVED lines=12> */
.L_x_6:


//--------------------- .nv.shared._Z6conv1dPiS_ii --------------------------
	.section	.nv.shared._Z6conv1dPiS_ii,"aw",@nobits
	.sectionflags	@""
	.align	16
	.zero		1024


//--------------------- .nv.shared.reserved.0     --------------------------
	.section	.nv.shared.reserved.0,"aw",@nobits
	.weak		__nv_reservedSMEM_offset_0_alias
	.size		__nv_reservedSMEM_offset_0_alias, 0, 64
	.other		__nv_reservedSMEM_offset_0_alias,@"STO_CUDA_RESERVED_SHARED STV_DEFAULT"
__nv_reservedSMEM_offset_0_alias:
	.zero		0
	.zero		64


//--------------------- .nv.constant0._Z6conv1dPiS_ii --------------------------
	.section	.nv.constant0._Z6conv1dPiS_ii,"a",@progbits
	.sectionflags	@""
	.align	4
.nv.constant0._Z6conv1dPiS_ii:
	.zero		920


//--------------------- SYMBOLS --------------------------

	.type		.nv.reservedSmem.offset0,@object
	.size		.nv.reservedSmem.offset0,0x4
	.type		.nv.reservedSmem.cap,@object
	.size		.nv.reservedSmem.cap,0x4
